//
// Generated by NVIDIA NVVM Compiler
//
// Compiler Build ID: CL-36424714
// Cuda compilation tools, release 13.0, V13.0.88
// Based on NVVM 20.0.0
//

.version 9.0
.target sm_100
.address_size 64

	// .globl	_Z21paged_clamping_kernelPfPKfPKiiii

.visible .entry _Z21paged_clamping_kernelPfPKfPKiiii(
	.param .u64 .ptr .align 1 _Z21paged_clamping_kernelPfPKfPKiiii_param_0,
	.param .u64 .ptr .align 1 _Z21paged_clamping_kernelPfPKfPKiiii_param_1,
	.param .u64 .ptr .align 1 _Z21paged_clamping_kernelPfPKfPKiiii_param_2,
	.param .u32 _Z21paged_clamping_kernelPfPKfPKiiii_param_3,
	.param .u32 _Z21paged_clamping_kernelPfPKfPKiiii_param_4,
	.param .u32 _Z21paged_clamping_kernelPfPKfPKiiii_param_5
)
{
	.reg .pred 	%p<11>;
	.reg .b32 	%r<35>;
	.reg .b32 	%f<59>;
	.reg .b64 	%rd<29>;

	ld.param.u64 	%rd9, [_Z21paged_clamping_kernelPfPKfPKiiii_param_0];
	ld.param.u64 	%rd10, [_Z21paged_clamping_kernelPfPKfPKiiii_param_2];
	ld.param.u32 	%r17, [_Z21paged_clamping_kernelPfPKfPKiiii_param_3];
	ld.param.u32 	%r18, [_Z21paged_clamping_kernelPfPKfPKiiii_param_4];
	ld.param.u32 	%r19, [_Z21paged_clamping_kernelPfPKfPKiiii_param_5];
	mov.u32 	%r20, %ctaid.x;
	mov.u32 	%r21, %ntid.x;
	mov.u32 	%r22, %tid.x;
	mad.lo.s32 	%r1, %r20, %r21, %r22;
	setp.ge.s32 	%p1, %r1, %r19;
	@%p1 bra 	$L__BB0_14;
	cvta.to.global.u64 	%rd11, %rd10;
	cvta.to.global.u64 	%rd1, %rd9;
	div.s32 	%r23, %r1, %r17;
	mul.lo.s32 	%r24, %r23, %r17;
	sub.s32 	%r25, %r1, %r24;
	mul.wide.s32 	%rd12, %r23, 4;
	add.s64 	%rd13, %rd11, %rd12;
	ld.global.nc.u32 	%r26, [%rd13];
	mad.lo.s32 	%r27, %r26, %r17, %r25;
	mul.lo.s32 	%r28, %r27, %r18;
	cvt.s64.s32 	%rd2, %r28;
	setp.lt.s32 	%p2, %r18, 1;
	@%p2 bra 	$L__BB0_14;
	and.b32  	%r2, %r18, 15;
	setp.lt.u32 	%p3, %r18, 16;
	mov.b32 	%r32, 0;
	@%p3 bra 	$L__BB0_5;
	and.b32  	%r32, %r18, 2147483632;
	neg.s32 	%r30, %r32;
	shl.b64 	%rd14, %rd2, 2;
	add.s64 	%rd15, %rd14, %rd1;
	add.s64 	%rd27, %rd15, 32;
$L__BB0_4:
	.pragma "nounroll";
	ld.global.f32 	%f1, [%rd27+-32];
	mul.f32 	%f2, %f1, 0f3F7AE148;
	st.global.f32 	[%rd27+-32], %f2;
	ld.global.f32 	%f3, [%rd27+-28];
	mul.f32 	%f4, %f3, 0f3F7AE148;
	st.global.f32 	[%rd27+-28], %f4;
	ld.global.f32 	%f5, [%rd27+-24];
	mul.f32 	%f6, %f5, 0f3F7AE148;
	st.global.f32 	[%rd27+-24], %f6;
	ld.global.f32 	%f7, [%rd27+-20];
	mul.f32 	%f8, %f7, 0f3F7AE148;
	st.global.f32 	[%rd27+-20], %f8;
	ld.global.f32 	%f9, [%rd27+-16];
	mul.f32 	%f10, %f9, 0f3F7AE148;
	st.global.f32 	[%rd27+-16], %f10;
	ld.global.f32 	%f11, [%rd27+-12];
	mul.f32 	%f12, %f11, 0f3F7AE148;
	st.global.f32 	[%rd27+-12], %f12;
	ld.global.f32 	%f13, [%rd27+-8];
	mul.f32 	%f14, %f13, 0f3F7AE148;
	st.global.f32 	[%rd27+-8], %f14;
	ld.global.f32 	%f15, [%rd27+-4];
	mul.f32 	%f16, %f15, 0f3F7AE148;
	st.global.f32 	[%rd27+-4], %f16;
	ld.global.f32 	%f17, [%rd27];
	mul.f32 	%f18, %f17, 0f3F7AE148;
	st.global.f32 	[%rd27], %f18;
	ld.global.f32 	%f19, [%rd27+4];
	mul.f32 	%f20, %f19, 0f3F7AE148;
	st.global.f32 	[%rd27+4], %f20;
	ld.global.f32 	%f21, [%rd27+8];
	mul.f32 	%f22, %f21, 0f3F7AE148;
	st.global.f32 	[%rd27+8], %f22;
	ld.global.f32 	%f23, [%rd27+12];
	mul.f32 	%f24, %f23, 0f3F7AE148;
	st.global.f32 	[%rd27+12], %f24;
	ld.global.f32 	%f25, [%rd27+16];
	mul.f32 	%f26, %f25, 0f3F7AE148;
	st.global.f32 	[%rd27+16], %f26;
	ld.global.f32 	%f27, [%rd27+20];
	mul.f32 	%f28, %f27, 0f3F7AE148;
	st.global.f32 	[%rd27+20], %f28;
	ld.global.f32 	%f29, [%rd27+24];
	mul.f32 	%f30, %f29, 0f3F7AE148;
	st.global.f32 	[%rd27+24], %f30;
	ld.global.f32 	%f31, [%rd27+28];
	mul.f32 	%f32, %f31, 0f3F7AE148;
	st.global.f32 	[%rd27+28], %f32;
	add.s32 	%r30, %r30, 16;
	add.s64 	%rd27, %rd27, 64;
	setp.ne.s32 	%p4, %r30, 0;
	@%p4 bra 	$L__BB0_4;
$L__BB0_5:
	setp.eq.s32 	%p5, %r2, 0;
	@%p5 bra 	$L__BB0_14;
	and.b32  	%r8, %r18, 7;
	setp.lt.u32 	%p6, %r2, 8;
	@%p6 bra 	$L__BB0_8;
	cvt.u64.u32 	%rd16, %r32;
	add.s64 	%rd17, %rd16, %rd2;
	shl.b64 	%rd18, %rd17, 2;
	add.s64 	%rd19, %rd1, %rd18;
	ld.global.f32 	%f33, [%rd19];
	mul.f32 	%f34, %f33, 0f3F7AE148;
	st.global.f32 	[%rd19], %f34;
	ld.global.f32 	%f35, [%rd19+4];
	mul.f32 	%f36, %f35, 0f3F7AE148;
	st.global.f32 	[%rd19+4], %f36;
	ld.global.f32 	%f37, [%rd19+8];
	mul.f32 	%f38, %f37, 0f3F7AE148;
	st.global.f32 	[%rd19+8], %f38;
	ld.global.f32 	%f39, [%rd19+12];
	mul.f32 	%f40, %f39, 0f3F7AE148;
	st.global.f32 	[%rd19+12], %f40;
	ld.global.f32 	%f41, [%rd19+16];
	mul.f32 	%f42, %f41, 0f3F7AE148;
	st.global.f32 	[%rd19+16], %f42;
	ld.global.f32 	%f43, [%rd19+20];
	mul.f32 	%f44, %f43, 0f3F7AE148;
	st.global.f32 	[%rd19+20], %f44;
	ld.global.f32 	%f45, [%rd19+24];
	mul.f32 	%f46, %f45, 0f3F7AE148;
	st.global.f32 	[%rd19+24], %f46;
	ld.global.f32 	%f47, [%rd19+28];
	mul.f32 	%f48, %f47, 0f3F7AE148;
	st.global.f32 	[%rd19+28], %f48;
	add.s32 	%r32, %r32, 8;
$L__BB0_8:
	setp.eq.s32 	%p7, %r8, 0;
	@%p7 bra 	$L__BB0_14;
	and.b32  	%r11, %r18, 3;
	setp.lt.u32 	%p8, %r8, 4;
	@%p8 bra 	$L__BB0_11;
	cvt.u64.u32 	%rd20, %r32;
	add.s64 	%rd21, %rd20, %rd2;
	shl.b64 	%rd22, %rd21, 2;
	add.s64 	%rd23, %rd1, %rd22;
	ld.global.f32 	%f49, [%rd23];
	mul.f32 	%f50, %f49, 0f3F7AE148;
	st.global.f32 	[%rd23], %f50;
	ld.global.f32 	%f51, [%rd23+4];
	mul.f32 	%f52, %f51, 0f3F7AE148;
	st.global.f32 	[%rd23+4], %f52;
	ld.global.f32 	%f53, [%rd23+8];
	mul.f32 	%f54, %f53, 0f3F7AE148;
	st.global.f32 	[%rd23+8], %f54;
	ld.global.f32 	%f55, [%rd23+12];
	mul.f32 	%f56, %f55, 0f3F7AE148;
	st.global.f32 	[%rd23+12], %f56;
	add.s32 	%r32, %r32, 4;
$L__BB0_11:
	setp.eq.s32 	%p9, %r11, 0;
	@%p9 bra 	$L__BB0_14;
	cvt.u64.u32 	%rd24, %r32;
	add.s64 	%rd25, %rd2, %rd24;
	shl.b64 	%rd26, %rd25, 2;
	add.s64 	%rd28, %rd1, %rd26;
	neg.s32 	%r34, %r11;
$L__BB0_13:
	.pragma "nounroll";
	ld.global.f32 	%f57, [%rd28];
	mul.f32 	%f58, %f57, 0f3F7AE148;
	st.global.f32 	[%rd28], %f58;
	add.s64 	%rd28, %rd28, 4;
	add.s32 	%r34, %r34, 1;
	setp.ne.s32 	%p10, %r34, 0;
	@%p10 bra 	$L__BB0_13;
$L__BB0_14:
	ret;

}


// ===== COMPILED SASS (sm_100) =====

	.target	sm_100

	.elftype	@"ET_EXEC"


//--------------------- .note.nv.tkinfo           --------------------------
	.section	.note.nv.tkinfo,"",@"SHT_NOTE"
	.sectionflags	@"SHF_NOTE_NV_TKINFO"
	.tkinfo
        /*0018*/ 	.word	0x00000002
        /*0030*/ 	.string	""
        /*0030*/ 	.string	"ptxas"
        /*0030*/ 	.string	"Cuda compilation tools, release 13.0, V13.0.88"
        /*0030*/ 	.string	"Build cuda_13.0.r13.0/compiler.36424714_0"
        /*0030*/ 	.string	"-arch sm_100 -m 64 "



//--------------------- .note.nv.cuinfo           --------------------------
	.section	.note.nv.cuinfo,"",@"SHT_NOTE"
	.sectionflags	@"SHF_NOTE_NV_CUINFO"
        /*0018*/ 	.short	0x0002
        /*001a*/ 	.short	0x0064
        /*001c*/ 	.short	0x0082
	.zero		2


//--------------------- .nv.info                  --------------------------
	.section	.nv.info,"",@"SHT_CUDA_INFO"
	.align	4


	//----- nvinfo : EIATTR_REGCOUNT
	.align		4
        /*0000*/ 	.byte	0x04, 0x2f
        /*0002*/ 	.short	(.L_1 - .L_0)
	.align		4
.L_0:
        /*0004*/ 	.word	index@(_Z21paged_clamping_kernelPfPKfPKiiii)
        /*0008*/ 	.word	0x00000020


	//----- nvinfo : EIATTR_FRAME_SIZE
	.align		4
.L_1:
        /*000c*/ 	.byte	0x04, 0x11
        /*000e*/ 	.short	(.L_3 - .L_2)
	.align		4
.L_2:
        /*0010*/ 	.word	index@(_Z21paged_clamping_kernelPfPKfPKiiii)
        /*0014*/ 	.word	0x00000000


	//----- nvinfo : EIATTR_MIN_STACK_SIZE
	.align		4
.L_3:
        /*0018*/ 	.byte	0x04, 0x12
        /*001a*/ 	.short	(.L_5 - .L_4)
	.align		4
.L_4:
        /*001c*/ 	.word	index@(_Z21paged_clamping_kernelPfPKfPKiiii)
        /*0020*/ 	.word	0x00000000
.L_5:


//--------------------- .nv.compat                --------------------------
	.section	.nv.compat,"",@"SHT_CUDA_COMPAT_INFO"
	.align	4
        /*0000*/ 	.byte	0x02, 0x09, 0x00, 0x00, 0x02, 0x02, 0x01, 0x00, 0x02, 0x05, 0x05, 0x00, 0x03, 0x07, 0x01, 0x01
        /*0010*/ 	.byte	0x02, 0x03, 0x00, 0x00, 0x02, 0x06, 0x01, 0x00, 0x04, 0x0b, 0x08, 0x00, 0x09, 0x00, 0x00, 0x00
        /*0020*/ 	.byte	0x00, 0x00, 0x00, 0x00


//--------------------- .nv.info._Z21paged_clamping_kernelPfPKfPKiiii --------------------------
	.section	.nv.info._Z21paged_clamping_kernelPfPKfPKiiii,"",@"SHT_CUDA_INFO"
	.sectionflags	@""
	.align	4


	//----- nvinfo : EIATTR_CUDA_API_VERSION
	.align		4
        /*0000*/ 	.byte	0x04, 0x37
        /*0002*/ 	.short	(.L_7 - .L_6)
.L_6:
        /*0004*/ 	.word	0x00000082


	//----- nvinfo : EIATTR_KPARAM_INFO
	.align		4
.L_7:
        /*0008*/ 	.byte	0x04, 0x17
        /*000a*/ 	.short	(.L_9 - .L_8)
.L_8:
        /*000c*/ 	.word	0x00000000
        /*0010*/ 	.short	0x0005
        /*0012*/ 	.short	0x0020
        /*0014*/ 	.byte	0x00, 0xf0, 0x11, 0x00


	//----- nvinfo : EIATTR_KPARAM_INFO
	.align		4
.L_9:
        /*0018*/ 	.byte	0x04, 0x17
        /*001a*/ 	.short	(.L_11 - .L_10)
.L_10:
        /*001c*/ 	.word	0x00000000
        /*0020*/ 	.short	0x0004
        /*0022*/ 	.short	0x001c
        /*0024*/ 	.byte	0x00, 0xf0, 0x11, 0x00


	//----- nvinfo : EIATTR_KPARAM_INFO
	.align		4
.L_11:
        /*0028*/ 	.byte	0x04, 0x17
        /*002a*/ 	.short	(.L_13 - .L_12)
.L_12:
        /*002c*/ 	.word	0x00000000
        /*0030*/ 	.short	0x0003
        /*0032*/ 	.short	0x0018
        /*0034*/ 	.byte	0x00, 0xf0, 0x11, 0x00


	//----- nvinfo : EIATTR_KPARAM_INFO
	.align		4
.L_13:
        /*0038*/ 	.byte	0x04, 0x17
        /*003a*/ 	.short	(.L_15 - .L_14)
.L_14:
        /*003c*/ 	.word	0x00000000
        /*0040*/ 	.short	0x0002
        /*0042*/ 	.short	0x0010
        /*0044*/ 	.byte	0x00, 0xf5, 0x21, 0x00


	//----- nvinfo : EIATTR_KPARAM_INFO
	.align		4
.L_15:
        /*0048*/ 	.byte	0x04, 0x17
        /*004a*/ 	.short	(.L_17 - .L_16)
.L_16:
        /*004c*/ 	.word	0x00000000
        /*0050*/ 	.short	0x0001
        /*0052*/ 	.short	0x0008
        /*0054*/ 	.byte	0x00, 0xf5, 0x21, 0x00


	//----- nvinfo : EIATTR_KPARAM_INFO
	.align		4
.L_17:
        /*0058*/ 	.byte	0x04, 0x17
        /*005a*/ 	.short	(.L_19 - .L_18)
.L_18:
        /*005c*/ 	.word	0x00000000
        /*0060*/ 	.short	0x0000
        /*0062*/ 	.short	0x0000
        /*0064*/ 	.byte	0x00, 0xf5, 0x21, 0x00


	//----- nvinfo : EIATTR_SPARSE_MMA_MASK
	.align		4
.L_19:
        /*0068*/ 	.byte	0x03, 0x50
        /*006a*/ 	.short	0x0000


	//----- nvinfo : EIATTR_MAXREG_COUNT
	.align		4
        /*006c*/ 	.byte	0x03, 0x1b
        /*006e*/ 	.short	0x00ff


	//----- nvinfo : EIATTR_MERCURY_ISA_VERSION
	.align		4
        /*0070*/ 	.byte	0x03, 0x5f
        /*0072*/ 	.short	0x0101


	//----- nvinfo : EIATTR_VRC_CTA_INIT_COUNT
	.align		4
        /*0074*/ 	.byte	0x02, 0x4a
	.zero		1
	.zero		1


	//----- nvinfo : EIATTR_EXIT_INSTR_OFFSETS
	.align		4
        /*0078*/ 	.byte	0x04, 0x1c
        /*007a*/ 	.short	(.L_21 - .L_20)


	//   ....[0]....
.L_20:
        /*007c*/ 	.word	0x00000070


	//   ....[1]....
        /*0080*/ 	.word	0x00000280


	//   ....[2]....
        /*0084*/ 	.word	0x000006f0


	//   ....[3]....
        /*0088*/ 	.word	0x00000920


	//   ....[4]....
        /*008c*/ 	.word	0x00000a90


	//   ....[5]....
        /*0090*/ 	.word	0x00000ba0


	//----- nvinfo : EIATTR_CBANK_PARAM_SIZE
	.align		4
.L_21:
        /*0094*/ 	.byte	0x03, 0x19
        /*0096*/ 	.short	0x0024


	//----- nvinfo : EIATTR_PARAM_CBANK
	.align		4
        /*0098*/ 	.byte	0x04, 0x0a
        /*009a*/ 	.short	(.L_23 - .L_22)
	.align		4
.L_22:
        /*009c*/ 	.word	index@(.nv.constant0._Z21paged_clamping_kernelPfPKfPKiiii)
        /*00a0*/ 	.short	0x0380
        /*00a2*/ 	.short	0x0024


	//----- nvinfo : EIATTR_SW_WAR
	.align		4
.L_23:
        /*00a4*/ 	.byte	0x04, 0x36
        /*00a6*/ 	.short	(.L_25 - .L_24)
.L_24:
        /*00a8*/ 	.word	0x00000008
.L_25:


//--------------------- .nv.callgraph             --------------------------
	.section	.nv.callgraph,"",@"SHT_CUDA_CALLGRAPH"
	.align	4
	.sectionentsize	8
	.align		4
        /*0000*/ 	.word	0x00000000
	.align		4
        /*0004*/ 	.word	0xffffffff
	.align		4
        /*0008*/ 	.word	0x00000000
	.align		4
        /*000c*/ 	.word	0xfffffffe
	.align		4
        /*0010*/ 	.word	0x00000000
	.align		4
        /*0014*/ 	.word	0xfffffffd
	.align		4
        /*0018*/ 	.word	0x00000000
	.align		4
        /*001c*/ 	.word	0xfffffffc


//--------------------- .text._Z21paged_clamping_kernelPfPKfPKiiii --------------------------
	.section	.text._Z21paged_clamping_kernelPfPKfPKiiii,"ax",@progbits
	.align	128
        .global         _Z21paged_clamping_kernelPfPKfPKiiii
        .type           _Z21paged_clamping_kernelPfPKfPKiiii,@function
        .size           _Z21paged_clamping_kernelPfPKfPKiiii,(.L_x_6 - _Z21paged_clamping_kernelPfPKfPKiiii)
        .other          _Z21paged_clamping_kernelPfPKfPKiiii,@"STO_CUDA_ENTRY STV_DEFAULT"
_Z21paged_clamping_kernelPfPKfPKiiii:
.text._Z21paged_clamping_kernelPfPKfPKiiii:
[----:B------:R-:W-:Y:S01]  /*0000*/  LDC R1, c[0x0][0x37c] ;  /* 0x0000df00ff017b82 */ /* 0x000fe20000000800 */
[----:B------:R-:W0:Y:S07]  /*0010*/  S2R R3, SR_TID.X ;  /* 0x0000000000037919 */ /* 0x000e2e0000002100 */
[----:B------:R-:W0:Y:S01]  /*0020*/  S2UR UR4, SR_CTAID.X ;  /* 0x00000000000479c3 */ /* 0x000e220000002500 */
[----:B------:R-:W1:Y:S07]  /*0030*/  LDCU UR5, c[0x0][0x3a0] ;  /* 0x00007400ff0577ac */ /* 0x000e6e0008000800 */
[----:B------:R-:W0:Y:S02]  /*0040*/  LDC R4, c[0x0][0x360] ;  /* 0x0000d800ff047b82 */ /* 0x000e240000000800 */
[----:B0-----:R-:W-:-:S05]  /*0050*/  IMAD R4, R4, UR4, R3 ;  /* 0x0000000404047c24 */ /* 0x001fca000f8e0203 */
[----:B-1----:R-:W-:-:S13]  /*0060*/  ISETP.GE.AND P0, PT, R4, UR5, PT ;  /* 0x0000000504007c0c */ /* 0x002fda000bf06270 */
[----:B------:R-:W-:Y:S05]  /*0070*/  @P0 EXIT ;  /* 0x000000000000094d */ /* 0x000fea0003800000 */
[----:B------:R-:W0:Y:S01]  /*0080*/  LDC R9, c[0x0][0x398] ;  /* 0x0000e600ff097b82 */ /* 0x000e220000000800 */
[----:B------:R-:W1:Y:S01]  /*0090*/  LDCU.64 UR4, c[0x0][0x358] ;  /* 0x00006b00ff0477ac */ /* 0x000e620008000a00 */
[----:B0-----:R-:W-:-:S04]  /*00a0*/  IABS R7, R9 ;  /* 0x0000000900077213 */ /* 0x001fc80000000000 */
[----:B------:R-:W0:Y:S08]  /*00b0*/  I2F.RP R0, R7 ;  /* 0x0000000700007306 */ /* 0x000e300000209400 */
[----:B0-----:R-:W0:Y:S02]  /*00c0*/  MUFU.RCP R0, R0 ;  /* 0x0000000000007308 */ /* 0x001e240000001000 */
[----:B0-----:R-:W-:-:S06]  /*00d0*/  IADD3 R2, PT, PT, R0, 0xffffffe, RZ ;  /* 0x0ffffffe00027810 */ /* 0x001fcc0007ffe0ff */
[----:B------:R0:W2:Y:S02]  /*00e0*/  F2I.FTZ.U32.TRUNC.NTZ R3, R2 ;  /* 0x0000000200037305 */ /* 0x0000a4000021f000 */
[----:B0-----:R-:W-:Y:S02]  /*00f0*/  HFMA2 R2, -RZ, RZ, 0, 0 ;  /* 0x00000000ff027431 */ /* 0x001fe400000001ff */
[----:B--2---:R-:W-:-:S04]  /*0100*/  IMAD.MOV R6, RZ, RZ, -R3 ;  /* 0x000000ffff067224 */ /* 0x004fc800078e0a03 */
[----:B------:R-:W-:Y:S01]  /*0110*/  IMAD R5, R6, R7, RZ ;  /* 0x0000000706057224 */ /* 0x000fe200078e02ff */
[----:B------:R-:W-:-:S03]  /*0120*/  IABS R6, R4 ;  /* 0x0000000400067213 */ /* 0x000fc60000000000 */
[----:B------:R-:W-:-:S06]  /*0130*/  IMAD.HI.U32 R3, R3, R5, R2 ;  /* 0x0000000503037227 */ /* 0x000fcc00078e0002 */
[----:B------:R-:W-:Y:S02]  /*0140*/  IMAD.HI.U32 R5, R3, R6, RZ ;  /* 0x0000000603057227 */ /* 0x000fe400078e00ff */
[----:B------:R-:W0:Y:S02]  /*0150*/  LDC.64 R2, c[0x0][0x390] ;  /* 0x0000e400ff027b82 */ /* 0x000e240000000a00 */
[----:B------:R-:W-:-:S04]  /*0160*/  IMAD.MOV R0, RZ, RZ, -R5 ;  /* 0x000000ffff007224 */ /* 0x000fc800078e0a05 */
[----:B------:R-:W-:-:S05]  /*0170*/  IMAD R0, R7, R0, R6 ;  /* 0x0000000007007224 */ /* 0x000fca00078e0206 */
[----:B------:R-:W-:-:S13]  /*0180*/  ISETP.GT.U32.AND P2, PT, R7, R0, PT ;  /* 0x000000000700720c */ /* 0x000fda0003f44070 */
[-C--:B------:R-:W-:Y:S01]  /*0190*/  @!P2 IADD3 R0, PT, PT, R0, -R7.reuse, RZ ;  /* 0x800000070000a210 */ /* 0x080fe20007ffe0ff */
[----:B------:R-:W-:Y:S01]  /*01a0*/  @!P2 VIADD R5, R5, 0x1 ;  /* 0x000000010505a836 */ /* 0x000fe20000000000 */
[----:B------:R-:W-:Y:S02]  /*01b0*/  ISETP.NE.AND P2, PT, R9, RZ, PT ;  /* 0x000000ff0900720c */ /* 0x000fe40003f45270 */
[----:B------:R-:W-:Y:S02]  /*01c0*/  ISETP.GE.U32.AND P0, PT, R0, R7, PT ;  /* 0x000000070000720c */ /* 0x000fe40003f06070 */
[----:B------:R-:W-:-:S04]  /*01d0*/  LOP3.LUT R0, R4, R9, RZ, 0x3c, !PT ;  /* 0x0000000904007212 */ /* 0x000fc800078e3cff */
[----:B------:R-:W-:Y:S02]  /*01e0*/  ISETP.GE.AND P1, PT, R0, RZ, PT ;  /* 0x000000ff0000720c */ /* 0x000fe40003f26270 */
[----:B------:R-:W2:Y:S05]  /*01f0*/  LDC R0, c[0x0][0x39c] ;  /* 0x0000e700ff007b82 */ /* 0x000eaa0000000800 */
[----:B------:R-:W-:-:S06]  /*0200*/  @P0 IADD3 R5, PT, PT, R5, 0x1, RZ ;  /* 0x0000000105050810 */ /* 0x000fcc0007ffe0ff */
[----:B------:R-:W-:Y:S01]  /*0210*/  @!P1 IMAD.MOV R5, RZ, RZ, -R5 ;  /* 0x000000ffff059224 */ /* 0x000fe200078e0a05 */
[----:B------:R-:W-:-:S05]  /*0220*/  @!P2 LOP3.LUT R5, RZ, R9, RZ, 0x33, !PT ;  /* 0x00000009ff05a212 */ /* 0x000fca00078e33ff */
[----:B0-----:R-:W-:Y:S01]  /*0230*/  IMAD.WIDE R2, R5, 0x4, R2 ;  /* 0x0000000405027825 */ /* 0x001fe200078e0202 */
[----:B--2---:R-:W-:-:S05]  /*0240*/  ISETP.GE.AND P0, PT, R0, 0x1, PT ;  /* 0x000000010000780c */ /* 0x004fca0003f06270 */
[----:B-1----:R0:W5:Y:S01]  /*0250*/  LDG.E.CONSTANT R3, desc[UR4][R2.64] ;  /* 0x0000000402037981 */ /* 0x002162000c1e9900 */
[----:B------:R-:W-:-:S05]  /*0260*/  IADD3 R5, PT, PT, -R5, RZ, RZ ;  /* 0x000000ff05057210 */ /* 0x000fca0007ffe1ff */
[----:B------:R-:W-:Y:S02]  /*0270*/  IMAD R4, R9, R5, R4 ;  /* 0x0000000509047224 */ /* 0x000fe400078e0204 */
[----:B0-----:R-:W-:Y:S05]  /*0280*/  @!P0 EXIT ;  /* 0x000000000000894d */ /* 0x001fea0003800000 */
[C---:B------:R-:W-:Y:S01]  /*0290*/  ISETP.GE.U32.AND P1, PT, R0.reuse, 0x10, PT ;  /* 0x000000100000780c */ /* 0x040fe20003f26070 */
[----:B-----5:R-:W-:Y:S01]  /*02a0*/  IMAD R3, R3, R9, R4 ;  /* 0x0000000903037224 */ /* 0x020fe200078e0204 */
[----:B------:R-:W-:Y:S01]  /*02b0*/  LOP3.LUT R26, R0, 0xf, RZ, 0xc0, !PT ;  /* 0x0000000f001a7812 */ /* 0x000fe200078ec0ff */
[----:B------:R-:W-:Y:S02]  /*02c0*/  IMAD.MOV.U32 R5, RZ, RZ, RZ ;  /* 0x000000ffff057224 */ /* 0x000fe400078e00ff */
[----:B------:R-:W-:Y:S01]  /*02d0*/  IMAD R4, R3, R0, RZ ;  /* 0x0000000003047224 */ /* 0x000fe200078e02ff */
[----:B------:R-:W-:-:S04]  /*02e0*/  ISETP.NE.AND P0, PT, R26, RZ, PT ;  /* 0x000000ff1a00720c */ /* 0x000fc80003f05270 */
[----:B------:R-:W-:-:S03]  /*02f0*/  SHF.R.S32.HI R7, RZ, 0x1f, R4 ;  /* 0x0000001fff077819 */ /* 0x000fc60000011404 */
[----:B------:R-:W-:Y:S06]  /*0300*/  @!P1 BRA `(.L_x_0) ;  /* 0x0000000000f89947 */ /* 0x000fec0003800000 */
[----:B------:R-:W0:Y:S01]  /*0310*/  LDCU.64 UR6, c[0x0][0x380] ;  /* 0x00007000ff0677ac */ /* 0x000e220008000a00 */
[----:B------:R-:W-:-:S04]  /*0320*/  LOP3.LUT R5, R0, 0x7ffffff0, RZ, 0xc0, !PT ;  /* 0x7ffffff000057812 */ /* 0x000fc800078ec0ff */
[----:B------:R-:W-:Y:S02]  /*0330*/  IADD3 R6, PT, PT, -R5, RZ, RZ ;  /* 0x000000ff05067210 */ /* 0x000fe40007ffe1ff */
[----:B0-----:R-:W-:-:S04]  /*0340*/  LEA R8, P1, R4, UR6, 0x2 ;  /* 0x0000000604087c11 */ /* 0x001fc8000f8210ff */
[----:B------:R-:W-:Y:S02]  /*0350*/  IADD3 R8, P2, PT, R8, 0x20, RZ ;  /* 0x0000002008087810 */ /* 0x000fe40007f5e0ff */
[----:B------:R-:W-:-:S05]  /*0360*/  LEA.HI.X R13, R4, UR7, R7, 0x2, P1 ;  /* 0x00000007040d7c11 */ /* 0x000fca00088f1407 */
[----:B------:R-:W-:-:S07]  /*0370*/  IMAD.X R13, RZ, RZ, R13, P2 ;  /* 0x000000ffff0d7224 */ /* 0x000fce00010e060d */
.L_x_1:
[----:B---3--:R-:W-:Y:S01]  /*0380*/  MOV R2, R8 ;  /* 0x0000000800027202 */ /* 0x008fe20000000f00 */
[----:B------:R-:W-:-:S05]  /*0390*/  IMAD.MOV.U32 R3, RZ, RZ, R13 ;  /* 0x000000ffff037224 */ /* 0x000fca00078e000d */
[----:B------:R-:W2:Y:S04]  /*03a0*/  LDG.E R18, desc[UR4][R2.64+-0x20] ;  /* 0xffffe00402127981 */ /* 0x000ea8000c1e1900 */
[----:B------:R-:W3:Y:S04]  /*03b0*/  LDG.E R20, desc[UR4][R2.64+-0x1c] ;  /* 0xffffe40402147981 */ /* 0x000ee8000c1e1900 */
[----:B------:R-:W4:Y:S04]  /*03c0*/  LDG.E R22, desc[UR4][R2.64+-0x18] ;  /* 0xffffe80402167981 */ /* 0x000f28000c1e1900 */
[----:B------:R-:W5:Y:S04]  /*03d0*/  LDG.E R24, desc[UR4][R2.64+-0x14] ;  /* 0xffffec0402187981 */ /* 0x000f68000c1e1900 */
        /* <DEDUP_REMOVED lines=11> */
[----:B------:R-:W5:Y:S01]  /*0490*/  LDG.E R9, desc[UR4][R2.64+0x1c] ;  /* 0x00001c0402097981 */ /* 0x000f62000c1e1900 */
[----:B------:R-:W-:-:S04]  /*04a0*/  IADD3 R6, PT, PT, R6, 0x10, RZ ;  /* 0x0000001006067810 */ /* 0x000fc80007ffe0ff */
[----:B------:R-:W-:Y:S01]  /*04b0*/  ISETP.NE.AND P1, PT, R6, RZ, PT ;  /* 0x000000ff0600720c */ /* 0x000fe20003f25270 */
[----:B--2---:R-:W-:Y:S01]  /*04c0*/  FMUL R19, R18, 0.98000001907348632812 ;  /* 0x3f7ae14812137820 */ /* 0x004fe20000400000 */
[----:B---3--:R-:W-:-:S04]  /*04d0*/  FMUL R21, R20, 0.98000001907348632812 ;  /* 0x3f7ae14814157820 */ /* 0x008fc80000400000 */
[----:B------:R0:W-:Y:S01]  /*04e0*/  STG.E desc[UR4][R2.64+-0x20], R19 ;  /* 0xffffe01302007986 */ /* 0x0001e2000c101904 */
[----:B----4-:R-:W-:-:S03]  /*04f0*/  FMUL R23, R22, 0.98000001907348632812 ;  /* 0x3f7ae14816177820 */ /* 0x010fc60000400000 */
[----:B------:R1:W-:Y:S01]  /*0500*/  STG.E desc[UR4][R2.64+-0x1c], R21 ;  /* 0xffffe41502007986 */ /* 0x0003e2000c101904 */
[----:B-----5:R-:W-:-:S03]  /*0510*/  FMUL R25, R24, 0.98000001907348632812 ;  /* 0x3f7ae14818197820 */ /* 0x020fc60000400000 */
[----:B------:R2:W-:Y:S01]  /*0520*/  STG.E desc[UR4][R2.64+-0x18], R23 ;  /* 0xffffe81702007986 */ /* 0x0005e2000c101904 */
[----:B------:R-:W-:-:S03]  /*0530*/  FMUL R27, R27, 0.98000001907348632812 ;  /* 0x3f7ae1481b1b7820 */ /* 0x000fc60000400000 */
[----:B------:R-:W-:Y:S01]  /*0540*/  STG.E desc[UR4][R2.64+-0x14], R25 ;  /* 0xffffec1902007986 */ /* 0x000fe2000c101904 */
[----:B------:R-:W-:-:S03]  /*0550*/  FMUL R29, R28, 0.98000001907348632812 ;  /* 0x3f7ae1481c1d7820 */ /* 0x000fc60000400000 */
[----:B------:R-:W-:Y:S01]  /*0560*/  STG.E desc[UR4][R2.64+-0x10], R27 ;  /* 0xfffff01b02007986 */ /* 0x000fe2000c101904 */
[----:B------:R-:W-:-:S03]  /*0570*/  FMUL R17, R17, 0.98000001907348632812 ;  /* 0x3f7ae14811117820 */ /* 0x000fc60000400000 */
[----:B------:R-:W-:Y:S01]  /*0580*/  STG.E desc[UR4][R2.64+-0xc], R29 ;  /* 0xfffff41d02007986 */ /* 0x000fe2000c101904 */
[----:B------:R-:W-:-:S03]  /*0590*/  FMUL R13, R13, 0.98000001907348632812 ;  /* 0x3f7ae1480d0d7820 */ /* 0x000fc60000400000 */
[----:B------:R-:W-:Y:S01]  /*05a0*/  STG.E desc[UR4][R2.64+-0x8], R17 ;  /* 0xfffff81102007986 */ /* 0x000fe2000c101904 */
[----:B0-----:R-:W-:-:S03]  /*05b0*/  FMUL R19, R16, 0.98000001907348632812 ;  /* 0x3f7ae14810137820 */ /* 0x001fc60000400000 */
[----:B------:R0:W-:Y:S01]  /*05c0*/  STG.E desc[UR4][R2.64+-0x4], R13 ;  /* 0xfffffc0d02007986 */ /* 0x0001e2000c101904 */
[----:B------:R-:W-:-:S03]  /*05d0*/  FMUL R15, R15, 0.98000001907348632812 ;  /* 0x3f7ae1480f0f7820 */ /* 0x000fc60000400000 */
[----:B------:R3:W-:Y:S01]  /*05e0*/  STG.E desc[UR4][R2.64], R19 ;  /* 0x0000001302007986 */ /* 0x0007e2000c101904 */
[----:B------:R-:W-:-:S03]  /*05f0*/  FMUL R14, R14, 0.98000001907348632812 ;  /* 0x3f7ae1480e0e7820 */ /* 0x000fc60000400000 */
[----:B------:R3:W-:Y:S01]  /*0600*/  STG.E desc[UR4][R2.64+0x4], R15 ;  /* 0x0000040f02007986 */ /* 0x0007e2000c101904 */
[----:B-1----:R-:W-:-:S03]  /*0610*/  FMUL R21, R12, 0.98000001907348632812 ;  /* 0x3f7ae1480c157820 */ /* 0x002fc60000400000 */
[----:B------:R3:W-:Y:S01]  /*0620*/  STG.E desc[UR4][R2.64+0x8], R14 ;  /* 0x0000080e02007986 */ /* 0x0007e2000c101904 */
[----:B--2---:R-:W-:Y:S01]  /*0630*/  FMUL R23, R8, 0.98000001907348632812 ;  /* 0x3f7ae14808177820 */ /* 0x004fe20000400000 */
[----:B------:R-:W-:Y:S02]  /*0640*/  IADD3 R8, P2, PT, R2, 0x40, RZ ;  /* 0x0000004002087810 */ /* 0x000fe40007f5e0ff */
[----:B------:R3:W-:Y:S01]  /*0650*/  STG.E desc[UR4][R2.64+0xc], R21 ;  /* 0x00000c1502007986 */ /* 0x0007e2000c101904 */
[----:B------:R-:W-:-:S03]  /*0660*/  FMUL R11, R11, 0.98000001907348632812 ;  /* 0x3f7ae1480b0b7820 */ /* 0x000fc60000400000 */
[----:B------:R3:W-:Y:S01]  /*0670*/  STG.E desc[UR4][R2.64+0x10], R23 ;  /* 0x0000101702007986 */ /* 0x0007e2000c101904 */
[----:B0-----:R-:W-:Y:S02]  /*0680*/  IMAD.X R13, RZ, RZ, R3, P2 ;  /* 0x000000ffff0d7224 */ /* 0x001fe400010e0603 */
[----:B------:R-:W-:Y:S01]  /*0690*/  FMUL R25, R10, 0.98000001907348632812 ;  /* 0x3f7ae1480a197820 */ /* 0x000fe20000400000 */
[----:B------:R3:W-:Y:S01]  /*06a0*/  STG.E desc[UR4][R2.64+0x14], R11 ;  /* 0x0000140b02007986 */ /* 0x0007e2000c101904 */
[----:B------:R-:W-:-:S03]  /*06b0*/  FMUL R9, R9, 0.98000001907348632812 ;  /* 0x3f7ae14809097820 */ /* 0x000fc60000400000 */
[----:B------:R3:W-:Y:S04]  /*06c0*/  STG.E desc[UR4][R2.64+0x18], R25 ;  /* 0x0000181902007986 */ /* 0x0007e8000c101904 */
[----:B------:R3:W-:Y:S01]  /*06d0*/  STG.E desc[UR4][R2.64+0x1c], R9 ;  /* 0x00001c0902007986 */ /* 0x0007e2000c101904 */
[----:B------:R-:W-:Y:S05]  /*06e0*/  @P1 BRA `(.L_x_1) ;  /* 0xfffffffc00241947 */ /* 0x000fea000383ffff */
.L_x_0:
[----:B------:R-:W-:Y:S05]  /*06f0*/  @!P0 EXIT ;  /* 0x000000000000894d */ /* 0x000fea0003800000 */
[----:B------:R-:W-:Y:S02]  /*0700*/  ISETP.GE.U32.AND P1, PT, R26, 0x8, PT ;  /* 0x000000081a00780c */ /* 0x000fe40003f26070 */
[----:B------:R-:W-:-:S04]  /*0710*/  LOP3.LUT R22, R0, 0x7, RZ, 0xc0, !PT ;  /* 0x0000000700167812 */ /* 0x000fc800078ec0ff */
[----:B------:R-:W-:-:S07]  /*0720*/  ISETP.NE.AND P0, PT, R22, RZ, PT ;  /* 0x000000ff1600720c */ /* 0x000fce0003f05270 */
[----:B------:R-:W-:Y:S06]  /*0730*/  @!P1 BRA `(.L_x_2) ;  /* 0x0000000000789947 */ /* 0x000fec0003800000 */
[----:B------:R-:W0:Y:S01]  /*0740*/  LDCU.64 UR6, c[0x0][0x380] ;  /* 0x00007000ff0677ac */ /* 0x000e220008000a00 */
[----:B---3--:R-:W-:-:S04]  /*0750*/  IADD3 R3, P1, PT, R4, R5, RZ ;  /* 0x0000000504037210 */ /* 0x008fc80007f3e0ff */
[----:B------:R-:W-:Y:S02]  /*0760*/  IADD3.X R6, PT, PT, RZ, R7, RZ, P1, !PT ;  /* 0x00000007ff067210 */ /* 0x000fe40000ffe4ff */
[----:B0-----:R-:W-:-:S04]  /*0770*/  LEA R2, P1, R3, UR6, 0x2 ;  /* 0x0000000603027c11 */ /* 0x001fc8000f8210ff */
[----:B------:R-:W-:-:S05]  /*0780*/  LEA.HI.X R3, R3, UR7, R6, 0x2, P1 ;  /* 0x0000000703037c11 */ /* 0x000fca00088f1406 */
[----:B------:R-:W2:Y:S04]  /*0790*/  LDG.E R6, desc[UR4][R2.64] ;  /* 0x0000000402067981 */ /* 0x000ea8000c1e1900 */
[----:B------:R-:W3:Y:S04]  /*07a0*/  LDG.E R8, desc[UR4][R2.64+0x4] ;  /* 0x0000040402087981 */ /* 0x000ee8000c1e1900 */
[----:B------:R-:W4:Y:S04]  /*07b0*/  LDG.E R10, desc[UR4][R2.64+0x8] ;  /* 0x00000804020a7981 */ /* 0x000f28000c1e1900 */
[----:B------:R-:W5:Y:S04]  /*07c0*/  LDG.E R12, desc[UR4][R2.64+0xc] ;  /* 0x00000c04020c7981 */ /* 0x000f68000c1e1900 */
[----:B------:R-:W5:Y:S04]  /*07d0*/  LDG.E R14, desc[UR4][R2.64+0x10] ;  /* 0x00001004020e7981 */ /* 0x000f68000c1e1900 */
[----:B------:R-:W5:Y:S04]  /*07e0*/  LDG.E R16, desc[UR4][R2.64+0x14] ;  /* 0x0000140402107981 */ /* 0x000f68000c1e1900 */
[----:B------:R-:W5:Y:S04]  /*07f0*/  LDG.E R18, desc[UR4][R2.64+0x18] ;  /* 0x0000180402127981 */ /* 0x000f68000c1e1900 */
[----:B------:R-:W5:Y:S01]  /*0800*/  LDG.E R20, desc[UR4][R2.64+0x1c] ;  /* 0x00001c0402147981 */ /* 0x000f62000c1e1900 */
[----:B------:R-:W-:-:S02]  /*0810*/  VIADD R5, R5, 0x8 ;  /* 0x0000000805057836 */ /* 0x000fc40000000000 */
        /* <DEDUP_REMOVED lines=8> */
[----:B------:R0:W-:Y:S01]  /*08a0*/  STG.E desc[UR4][R2.64+0xc], R15 ;  /* 0x00000c0f02007986 */ /* 0x0001e2000c101904 */
[----:B------:R-:W-:-:S03]  /*08b0*/  FMUL R19, R16, 0.98000001907348632812 ;  /* 0x3f7ae14810137820 */ /* 0x000fc60000400000 */
[----:B------:R0:W-:Y:S01]  /*08c0*/  STG.E desc[UR4][R2.64+0x10], R17 ;  /* 0x0000101102007986 */ /* 0x0001e2000c101904 */
[----:B------:R-:W-:-:S03]  /*08d0*/  FMUL R21, R18, 0.98000001907348632812 ;  /* 0x3f7ae14812157820 */ /* 0x000fc60000400000 */
[----:B------:R0:W-:Y:S01]  /*08e0*/  STG.E desc[UR4][R2.64+0x14], R19 ;  /* 0x0000141302007986 */ /* 0x0001e2000c101904 */
[----:B------:R-:W-:-:S03]  /*08f0*/  FMUL R23, R20, 0.98000001907348632812 ;  /* 0x3f7ae14814177820 */ /* 0x000fc60000400000 */
[----:B------:R0:W-:Y:S04]  /*0900*/  STG.E desc[UR4][R2.64+0x18], R21 ;  /* 0x0000181502007986 */ /* 0x0001e8000c101904 */
[----:B------:R0:W-:Y:S02]  /*0910*/  STG.E desc[UR4][R2.64+0x1c], R23 ;  /* 0x00001c1702007986 */ /* 0x0001e4000c101904 */
.L_x_2:
[----:B------:R-:W-:Y:S05]  /*0920*/  @!P0 EXIT ;  /* 0x000000000000894d */ /* 0x000fea0003800000 */
[----:B------:R-:W-:Y:S02]  /*0930*/  ISETP.GE.U32.AND P1, PT, R22, 0x4, PT ;  /* 0x000000041600780c */ /* 0x000fe40003f26070 */
[----:B------:R-:W-:-:S04]  /*0940*/  LOP3.LUT R0, R0, 0x3, RZ, 0xc0, !PT ;  /* 0x0000000300007812 */ /* 0x000fc800078ec0ff */
[----:B------:R-:W-:-:S07]  /*0950*/  ISETP.NE.AND P0, PT, R0, RZ, PT ;  /* 0x000000ff0000720c */ /* 0x000fce0003f05270 */
[----:B------:R-:W-:Y:S06]  /*0960*/  @!P1 BRA `(.L_x_3) ;  /* 0x0000000000489947 */ /* 0x000fec0003800000 */
[----:B------:R-:W1:Y:S01]  /*0970*/  LDCU.64 UR6, c[0x0][0x380] ;  /* 0x00007000ff0677ac */ /* 0x000e620008000a00 */
[----:B0--3--:R-:W-:-:S04]  /*0980*/  IADD3 R3, P1, PT, R4, R5, RZ ;  /* 0x0000000504037210 */ /* 0x009fc80007f3e0ff */
[----:B------:R-:W-:Y:S02]  /*0990*/  IADD3.X R6, PT, PT, RZ, R7, RZ, P1, !PT ;  /* 0x00000007ff067210 */ /* 0x000fe40000ffe4ff */
[----:B-1----:R-:W-:-:S04]  /*09a0*/  LEA R2, P1, R3, UR6, 0x2 ;  /* 0x0000000603027c11 */ /* 0x002fc8000f8210ff */
[----:B------:R-:W-:-:S05]  /*09b0*/  LEA.HI.X R3, R3, UR7, R6, 0x2, P1 ;  /* 0x0000000703037c11 */ /* 0x000fca00088f1406 */
[----:B------:R-:W2:Y:S04]  /*09c0*/  LDG.E R6, desc[UR4][R2.64] ;  /* 0x0000000402067981 */ /* 0x000ea8000c1e1900 */
[----:B------:R-:W3:Y:S04]  /*09d0*/  LDG.E R8, desc[UR4][R2.64+0x4] ;  /* 0x0000040402087981 */ /* 0x000ee8000c1e1900 */
[----:B------:R-:W4:Y:S04]  /*09e0*/  LDG.E R10, desc[UR4][R2.64+0x8] ;  /* 0x00000804020a7981 */ /* 0x000f28000c1e1900 */
        /* <DEDUP_REMOVED lines=8> */
[----:B------:R1:W-:Y:S04]  /*0a70*/  STG.E desc[UR4][R2.64+0x8], R13 ;  /* 0x0000080d02007986 */ /* 0x0003e8000c101904 */
[----:B------:R1:W-:Y:S02]  /*0a80*/  STG.E desc[UR4][R2.64+0xc], R15 ;  /* 0x00000c0f02007986 */ /* 0x0003e4000c101904 */
.L_x_3:
[----:B------:R-:W-:Y:S05]  /*0a90*/  @!P0 EXIT ;  /* 0x000000000000894d */ /* 0x000fea0003800000 */
[----:B------:R-:W2:Y:S01]  /*0aa0*/  LDCU.64 UR6, c[0x0][0x380] ;  /* 0x00007000ff0677ac */ /* 0x000ea20008000a00 */
[----:B------:R-:W-:Y:S01]  /*0ab0*/  IADD3 R5, P0, PT, R4, R5, RZ ;  /* 0x0000000504057210 */ /* 0x000fe20007f1e0ff */
[----:B------:R-:W-:-:S03]  /*0ac0*/  IMAD.MOV R0, RZ, RZ, -R0 ;  /* 0x000000ffff007224 */ /* 0x000fc600078e0a00 */
[----:B01-3--:R-:W-:Y:S02]  /*0ad0*/  IADD3.X R2, PT, PT, RZ, R7, RZ, P0, !PT ;  /* 0x00000007ff027210 */ /* 0x00bfe400007fe4ff */
[----:B--2---:R-:W-:-:S04]  /*0ae0*/  LEA R4, P1, R5, UR6, 0x2 ;  /* 0x0000000605047c11 */ /* 0x004fc8000f8210ff */
[----:B------:R-:W-:-:S09]  /*0af0*/  LEA.HI.X R7, R5, UR7, R2, 0x2, P1 ;  /* 0x0000000705077c11 */ /* 0x000fd200088f1402 */
.L_x_4:
[----:B0-----:R-:W-:Y:S01]  /*0b00*/  MOV R2, R4 ;  /* 0x0000000400027202 */ /* 0x001fe20000000f00 */
[----:B------:R-:W-:-:S05]  /*0b10*/  IMAD.MOV.U32 R3, RZ, RZ, R7 ;  /* 0x000000ffff037224 */ /* 0x000fca00078e0007 */
[----:B------:R-:W2:Y:S01]  /*0b20*/  LDG.E R4, desc[UR4][R2.64] ;  /* 0x0000000402047981 */ /* 0x000ea2000c1e1900 */
[----:B------:R-:W-:-:S04]  /*0b30*/  IADD3 R0, PT, PT, R0, 0x1, RZ ;  /* 0x0000000100007810 */ /* 0x000fc80007ffe0ff */
[----:B------:R-:W-:Y:S01]  /*0b40*/  ISETP.NE.AND P0, PT, R0, RZ, PT ;  /* 0x000000ff0000720c */ /* 0x000fe20003f05270 */
[----:B--2---:R-:W-:Y:S01]  /*0b50*/  FMUL R5, R4, 0.98000001907348632812 ;  /* 0x3f7ae14804057820 */ /* 0x004fe20000400000 */
[----:B------:R-:W-:-:S04]  /*0b60*/  IADD3 R4, P1, PT, R2, 0x4, RZ ;  /* 0x0000000402047810 */ /* 0x000fc80007f3e0ff */
[----:B------:R0:W-:Y:S01]  /*0b70*/  STG.E desc[UR4][R2.64], R5 ;  /* 0x0000000502007986 */ /* 0x0001e2000c101904 */
[----:B------:R-:W-:-:S06]  /*0b80*/  IADD3.X R7, PT, PT, RZ, R3, RZ, P1, !PT ;  /* 0x00000003ff077210 */ /* 0x000fcc0000ffe4ff */
[----:B------:R-:W-:Y:S05]  /*0b90*/  @P0 BRA `(.L_x_4) ;  /* 0xfffffffc00d80947 */ /* 0x000fea000383ffff */
[----:B------:R-:W-:Y:S05]  /*0ba0*/  EXIT ;  /* 0x000000000000794d */ /* 0x000fea0003800000 */
.L_x_5:
[----:B------:R-:W-:-:S00]  /*0bb0*/  BRA `(.L_x_5) ;  /* 0xfffffffc00fc7947 */ /* 0x000fc0000383ffff */
[----:B------:R-:W-:-:S00]  /*0bc0*/  NOP ;  /* 0x0000000000007918 */ /* 0x000fc00000000000 */
        /* <DEDUP_REMOVED lines=11> */
.L_x_6:


//--------------------- .nv.shared.reserved.0     --------------------------
	.section	.nv.shared.reserved.0,"aw",@nobits
	.weak		__nv_reservedSMEM_offset_0_alias
	.size		__nv_reservedSMEM_offset_0_alias, 0, 64
	.other		__nv_reservedSMEM_offset_0_alias,@"STO_CUDA_RESERVED_SHARED STV_DEFAULT"
__nv_reservedSMEM_offset_0_alias:
	.zero		0
	.zero		64


//--------------------- .nv.constant0._Z21paged_clamping_kernelPfPKfPKiiii --------------------------
	.section	.nv.constant0._Z21paged_clamping_kernelPfPKfPKiiii,"a",@progbits
	.sectionflags	@""
	.align	4
.nv.constant0._Z21paged_clamping_kernelPfPKfPKiiii:
	.zero		932


//--------------------- SYMBOLS --------------------------

	.type		.nv.reservedSmem.offset0,@object
	.size		.nv.reservedSmem.offset0,0x4
